//
// Generated by NVIDIA NVVM Compiler
//
// Compiler Build ID: CL-36424714
// Cuda compilation tools, release 13.0, V13.0.88
// Based on NVVM 20.0.0
//

.version 9.0
.target sm_100
.address_size 64

	// .globl	_Z19mmult_simple_kernelPfS_S_mmm

.visible .entry _Z19mmult_simple_kernelPfS_S_mmm(
	.param .u64 .ptr .align 1 _Z19mmult_simple_kernelPfS_S_mmm_param_0,
	.param .u64 .ptr .align 1 _Z19mmult_simple_kernelPfS_S_mmm_param_1,
	.param .u64 .ptr .align 1 _Z19mmult_simple_kernelPfS_S_mmm_param_2,
	.param .u64 _Z19mmult_simple_kernelPfS_S_mmm_param_3,
	.param .u64 _Z19mmult_simple_kernelPfS_S_mmm_param_4,
	.param .u64 _Z19mmult_simple_kernelPfS_S_mmm_param_5
)
{
	.reg .pred 	%p<13>;
	.reg .b32 	%r<10>;
	.reg .b32 	%f<68>;
	.reg .b64 	%rd<78>;

	ld.param.u64 	%rd26, [_Z19mmult_simple_kernelPfS_S_mmm_param_1];
	ld.param.u64 	%rd27, [_Z19mmult_simple_kernelPfS_S_mmm_param_2];
	ld.param.u64 	%rd28, [_Z19mmult_simple_kernelPfS_S_mmm_param_3];
	ld.param.u64 	%rd24, [_Z19mmult_simple_kernelPfS_S_mmm_param_4];
	ld.param.u64 	%rd29, [_Z19mmult_simple_kernelPfS_S_mmm_param_5];
	cvta.to.global.u64 	%rd1, %rd27;
	cvta.to.global.u64 	%rd2, %rd26;
	mov.u32 	%r1, %ctaid.x;
	mov.u32 	%r2, %ntid.x;
	mov.u32 	%r3, %tid.x;
	mad.lo.s32 	%r4, %r1, %r2, %r3;
	cvt.u64.u32 	%rd3, %r4;
	mov.u32 	%r5, %ctaid.y;
	mov.u32 	%r6, %ntid.y;
	mov.u32 	%r7, %tid.y;
	mad.lo.s32 	%r8, %r5, %r6, %r7;
	cvt.u64.u32 	%rd4, %r8;
	setp.le.u64 	%p1, %rd28, %rd3;
	setp.le.u64 	%p2, %rd29, %rd4;
	or.pred  	%p3, %p1, %p2;
	@%p3 bra 	$L__BB0_14;
	setp.eq.s64 	%p4, %rd24, 0;
	mov.f32 	%f67, 0f00000000;
	@%p4 bra 	$L__BB0_13;
	mul.lo.s64 	%rd5, %rd24, %rd3;
	and.b64  	%rd6, %rd24, 7;
	setp.lt.u64 	%p5, %rd24, 8;
	mov.f32 	%f67, 0f00000000;
	mov.b64 	%rd76, 0;
	@%p5 bra 	$L__BB0_5;
	and.b64  	%rd76, %rd24, -8;
	shl.b64 	%rd31, %rd4, 2;
	add.s64 	%rd73, %rd1, %rd31;
	shl.b64 	%rd9, %rd29, 5;
	shl.b64 	%rd32, %rd5, 2;
	add.s64 	%rd33, %rd32, %rd2;
	add.s64 	%rd72, %rd33, 16;
	mov.f32 	%f67, 0f00000000;
	mov.u64 	%rd74, %rd76;
$L__BB0_4:
	.pragma "nounroll";
	ld.global.f32 	%f17, [%rd72+-16];
	ld.global.f32 	%f18, [%rd73];
	fma.rn.f32 	%f19, %f17, %f18, %f67;
	ld.global.f32 	%f20, [%rd72+-12];
	shl.b64 	%rd34, %rd29, 2;
	add.s64 	%rd35, %rd73, %rd34;
	ld.global.f32 	%f21, [%rd35];
	fma.rn.f32 	%f22, %f20, %f21, %f19;
	ld.global.f32 	%f23, [%rd72+-8];
	add.s64 	%rd36, %rd35, %rd34;
	ld.global.f32 	%f24, [%rd36];
	fma.rn.f32 	%f25, %f23, %f24, %f22;
	ld.global.f32 	%f26, [%rd72+-4];
	add.s64 	%rd37, %rd36, %rd34;
	ld.global.f32 	%f27, [%rd37];
	fma.rn.f32 	%f28, %f26, %f27, %f25;
	ld.global.f32 	%f29, [%rd72];
	add.s64 	%rd38, %rd37, %rd34;
	ld.global.f32 	%f30, [%rd38];
	fma.rn.f32 	%f31, %f29, %f30, %f28;
	ld.global.f32 	%f32, [%rd72+4];
	add.s64 	%rd39, %rd38, %rd34;
	ld.global.f32 	%f33, [%rd39];
	fma.rn.f32 	%f34, %f32, %f33, %f31;
	ld.global.f32 	%f35, [%rd72+8];
	add.s64 	%rd40, %rd39, %rd34;
	ld.global.f32 	%f36, [%rd40];
	fma.rn.f32 	%f37, %f35, %f36, %f34;
	ld.global.f32 	%f38, [%rd72+12];
	add.s64 	%rd41, %rd40, %rd34;
	ld.global.f32 	%f39, [%rd41];
	fma.rn.f32 	%f67, %f38, %f39, %f37;
	add.s64 	%rd74, %rd74, -8;
	add.s64 	%rd73, %rd73, %rd9;
	add.s64 	%rd72, %rd72, 32;
	setp.ne.s64 	%p6, %rd74, 0;
	@%p6 bra 	$L__BB0_4;
$L__BB0_5:
	setp.eq.s64 	%p7, %rd6, 0;
	@%p7 bra 	$L__BB0_13;
	and.b64  	%rd18, %rd24, 3;
	setp.lt.u64 	%p8, %rd6, 4;
	@%p8 bra 	$L__BB0_8;
	add.s64 	%rd42, %rd76, %rd5;
	shl.b64 	%rd43, %rd42, 2;
	add.s64 	%rd44, %rd2, %rd43;
	ld.global.f32 	%f41, [%rd44];
	mad.lo.s64 	%rd45, %rd76, %rd29, %rd4;
	shl.b64 	%rd46, %rd45, 2;
	add.s64 	%rd47, %rd1, %rd46;
	ld.global.f32 	%f42, [%rd47];
	fma.rn.f32 	%f43, %f41, %f42, %f67;
	ld.global.f32 	%f44, [%rd44+4];
	shl.b64 	%rd48, %rd29, 2;
	add.s64 	%rd49, %rd47, %rd48;
	ld.global.f32 	%f45, [%rd49];
	fma.rn.f32 	%f46, %f44, %f45, %f43;
	ld.global.f32 	%f47, [%rd44+8];
	add.s64 	%rd50, %rd49, %rd48;
	ld.global.f32 	%f48, [%rd50];
	fma.rn.f32 	%f49, %f47, %f48, %f46;
	ld.global.f32 	%f50, [%rd44+12];
	add.s64 	%rd51, %rd50, %rd48;
	ld.global.f32 	%f51, [%rd51];
	fma.rn.f32 	%f67, %f50, %f51, %f49;
	add.s64 	%rd76, %rd76, 4;
$L__BB0_8:
	setp.eq.s64 	%p9, %rd18, 0;
	@%p9 bra 	$L__BB0_13;
	setp.eq.s64 	%p10, %rd18, 1;
	@%p10 bra 	$L__BB0_11;
	add.s64 	%rd52, %rd76, %rd5;
	shl.b64 	%rd53, %rd52, 2;
	add.s64 	%rd54, %rd2, %rd53;
	ld.global.f32 	%f53, [%rd54];
	mad.lo.s64 	%rd55, %rd76, %rd29, %rd4;
	shl.b64 	%rd56, %rd55, 2;
	add.s64 	%rd57, %rd1, %rd56;
	ld.global.f32 	%f54, [%rd57];
	fma.rn.f32 	%f55, %f53, %f54, %f67;
	ld.global.f32 	%f56, [%rd54+4];
	shl.b64 	%rd58, %rd29, 2;
	add.s64 	%rd59, %rd57, %rd58;
	ld.global.f32 	%f57, [%rd59];
	fma.rn.f32 	%f67, %f56, %f57, %f55;
	add.s64 	%rd76, %rd76, 2;
$L__BB0_11:
	and.b64  	%rd60, %rd24, 1;
	setp.eq.b64 	%p11, %rd60, 1;
	not.pred 	%p12, %p11;
	@%p12 bra 	$L__BB0_13;
	add.s64 	%rd61, %rd76, %rd5;
	shl.b64 	%rd62, %rd61, 2;
	add.s64 	%rd63, %rd2, %rd62;
	ld.global.f32 	%f58, [%rd63];
	mad.lo.s64 	%rd64, %rd76, %rd29, %rd4;
	shl.b64 	%rd65, %rd64, 2;
	add.s64 	%rd66, %rd1, %rd65;
	ld.global.f32 	%f59, [%rd66];
	fma.rn.f32 	%f67, %f58, %f59, %f67;
$L__BB0_13:
	ld.param.u64 	%rd71, [_Z19mmult_simple_kernelPfS_S_mmm_param_0];
	mad.lo.s64 	%rd67, %rd29, %rd3, %rd4;
	cvta.to.global.u64 	%rd68, %rd71;
	shl.b64 	%rd69, %rd67, 2;
	add.s64 	%rd70, %rd68, %rd69;
	st.global.f32 	[%rd70], %f67;
$L__BB0_14:
	ret;

}


// ===== COMPILED SASS (sm_100) =====

	.target	sm_100

	.elftype	@"ET_EXEC"


//--------------------- .note.nv.tkinfo           --------------------------
	.section	.note.nv.tkinfo,"",@"SHT_NOTE"
	.sectionflags	@"SHF_NOTE_NV_TKINFO"
	.tkinfo
        /*0018*/ 	.word	0x00000002
        /*0030*/ 	.string	""
        /*0030*/ 	.string	"ptxas"
        /*0030*/ 	.string	"Cuda compilation tools, release 13.0, V13.0.88"
        /*0030*/ 	.string	"Build cuda_13.0.r13.0/compiler.36424714_0"
        /*0030*/ 	.string	"-arch sm_100 -m 64 "



//--------------------- .note.nv.cuinfo           --------------------------
	.section	.note.nv.cuinfo,"",@"SHT_NOTE"
	.sectionflags	@"SHF_NOTE_NV_CUINFO"
        /*0018*/ 	.short	0x0002
        /*001a*/ 	.short	0x0064
        /*001c*/ 	.short	0x0082
	.zero		2


//--------------------- .nv.info                  --------------------------
	.section	.nv.info,"",@"SHT_CUDA_INFO"
	.align	4


	//----- nvinfo : EIATTR_REGCOUNT
	.align		4
        /*0000*/ 	.byte	0x04, 0x2f
        /*0002*/ 	.short	(.L_1 - .L_0)
	.align		4
.L_0:
        /*0004*/ 	.word	index@(_Z19mmult_simple_kernelPfS_S_mmm)
        /*0008*/ 	.word	0x00000020


	//----- nvinfo : EIATTR_FRAME_SIZE
	.align		4
.L_1:
        /*000c*/ 	.byte	0x04, 0x11
        /*000e*/ 	.short	(.L_3 - .L_2)
	.align		4
.L_2:
        /*0010*/ 	.word	index@(_Z19mmult_simple_kernelPfS_S_mmm)
        /*0014*/ 	.word	0x00000000


	//----- nvinfo : EIATTR_MIN_STACK_SIZE
	.align		4
.L_3:
        /*0018*/ 	.byte	0x04, 0x12
        /*001a*/ 	.short	(.L_5 - .L_4)
	.align		4
.L_4:
        /*001c*/ 	.word	index@(_Z19mmult_simple_kernelPfS_S_mmm)
        /*0020*/ 	.word	0x00000000
.L_5:


//--------------------- .nv.compat                --------------------------
	.section	.nv.compat,"",@"SHT_CUDA_COMPAT_INFO"
	.align	4
        /*0000*/ 	.byte	0x02, 0x09, 0x00, 0x00, 0x02, 0x02, 0x01, 0x00, 0x02, 0x05, 0x05, 0x00, 0x03, 0x07, 0x01, 0x01
        /*0010*/ 	.byte	0x02, 0x03, 0x00, 0x00, 0x02, 0x06, 0x01, 0x00, 0x04, 0x0b, 0x08, 0x00, 0x09, 0x00, 0x00, 0x00
        /*0020*/ 	.byte	0x00, 0x00, 0x00, 0x00


//--------------------- .nv.info._Z19mmult_simple_kernelPfS_S_mmm --------------------------
	.section	.nv.info._Z19mmult_simple_kernelPfS_S_mmm,"",@"SHT_CUDA_INFO"
	.sectionflags	@""
	.align	4


	//----- nvinfo : EIATTR_CUDA_API_VERSION
	.align		4
        /*0000*/ 	.byte	0x04, 0x37
        /*0002*/ 	.short	(.L_7 - .L_6)
.L_6:
        /*0004*/ 	.word	0x00000082


	//----- nvinfo : EIATTR_KPARAM_INFO
	.align		4
.L_7:
        /*0008*/ 	.byte	0x04, 0x17
        /*000a*/ 	.short	(.L_9 - .L_8)
.L_8:
        /*000c*/ 	.word	0x00000000
        /*0010*/ 	.short	0x0005
        /*0012*/ 	.short	0x0028
        /*0014*/ 	.byte	0x00, 0xf0, 0x21, 0x00


	//----- nvinfo : EIATTR_KPARAM_INFO
	.align		4
.L_9:
        /*0018*/ 	.byte	0x04, 0x17
        /*001a*/ 	.short	(.L_11 - .L_10)
.L_10:
        /*001c*/ 	.word	0x00000000
        /*0020*/ 	.short	0x0004
        /*0022*/ 	.short	0x0020
        /*0024*/ 	.byte	0x00, 0xf0, 0x21, 0x00


	//----- nvinfo : EIATTR_KPARAM_INFO
	.align		4
.L_11:
        /*0028*/ 	.byte	0x04, 0x17
        /*002a*/ 	.short	(.L_13 - .L_12)
.L_12:
        /*002c*/ 	.word	0x00000000
        /*0030*/ 	.short	0x0003
        /*0032*/ 	.short	0x0018
        /*0034*/ 	.byte	0x00, 0xf0, 0x21, 0x00


	//----- nvinfo : EIATTR_KPARAM_INFO
	.align		4
.L_13:
        /*0038*/ 	.byte	0x04, 0x17
        /*003a*/ 	.short	(.L_15 - .L_14)
.L_14:
        /*003c*/ 	.word	0x00000000
        /*0040*/ 	.short	0x0002
        /*0042*/ 	.short	0x0010
        /*0044*/ 	.byte	0x00, 0xf5, 0x21, 0x00


	//----- nvinfo : EIATTR_KPARAM_INFO
	.align		4
.L_15:
        /*0048*/ 	.byte	0x04, 0x17
        /*004a*/ 	.short	(.L_17 - .L_16)
.L_16:
        /*004c*/ 	.word	0x00000000
        /*0050*/ 	.short	0x0001
        /*0052*/ 	.short	0x0008
        /*0054*/ 	.byte	0x00, 0xf5, 0x21, 0x00


	//----- nvinfo : EIATTR_KPARAM_INFO
	.align		4
.L_17:
        /*0058*/ 	.byte	0x04, 0x17
        /*005a*/ 	.short	(.L_19 - .L_18)
.L_18:
        /*005c*/ 	.word	0x00000000
        /*0060*/ 	.short	0x0000
        /*0062*/ 	.short	0x0000
        /*0064*/ 	.byte	0x00, 0xf5, 0x21, 0x00


	//----- nvinfo : EIATTR_SPARSE_MMA_MASK
	.align		4
.L_19:
        /*0068*/ 	.byte	0x03, 0x50
        /*006a*/ 	.short	0x0000


	//----- nvinfo : EIATTR_MAXREG_COUNT
	.align		4
        /*006c*/ 	.byte	0x03, 0x1b
        /*006e*/ 	.short	0x00ff


	//----- nvinfo : EIATTR_MERCURY_ISA_VERSION
	.align		4
        /*0070*/ 	.byte	0x03, 0x5f
        /*0072*/ 	.short	0x0101


	//----- nvinfo : EIATTR_VRC_CTA_INIT_COUNT
	.align		4
        /*0074*/ 	.byte	0x02, 0x4a
	.zero		1
	.zero		1


	//----- nvinfo : EIATTR_EXIT_INSTR_OFFSETS
	.align		4
        /*0078*/ 	.byte	0x04, 0x1c
        /*007a*/ 	.short	(.L_21 - .L_20)


	//   ....[0]....
.L_20:
        /*007c*/ 	.word	0x000000f0


	//   ....[1]....
        /*0080*/ 	.word	0x00000c70


	//----- nvinfo : EIATTR_CBANK_PARAM_SIZE
	.align		4
.L_21:
        /*0084*/ 	.byte	0x03, 0x19
        /*0086*/ 	.short	0x0030


	//----- nvinfo : EIATTR_PARAM_CBANK
	.align		4
        /*0088*/ 	.byte	0x04, 0x0a
        /*008a*/ 	.short	(.L_23 - .L_22)
	.align		4
.L_22:
        /*008c*/ 	.word	index@(.nv.constant0._Z19mmult_simple_kernelPfS_S_mmm)
        /*0090*/ 	.short	0x0380
        /*0092*/ 	.short	0x0030


	//----- nvinfo : EIATTR_SW_WAR
	.align		4
.L_23:
        /*0094*/ 	.byte	0x04, 0x36
        /*0096*/ 	.short	(.L_25 - .L_24)
.L_24:
        /*0098*/ 	.word	0x00000008
.L_25:


//--------------------- .nv.callgraph             --------------------------
	.section	.nv.callgraph,"",@"SHT_CUDA_CALLGRAPH"
	.align	4
	.sectionentsize	8
	.align		4
        /*0000*/ 	.word	0x00000000
	.align		4
        /*0004*/ 	.word	0xffffffff
	.align		4
        /*0008*/ 	.word	0x00000000
	.align		4
        /*000c*/ 	.word	0xfffffffe
	.align		4
        /*0010*/ 	.word	0x00000000
	.align		4
        /*0014*/ 	.word	0xfffffffd
	.align		4
        /*0018*/ 	.word	0x00000000
	.align		4
        /*001c*/ 	.word	0xfffffffc


//--------------------- .text._Z19mmult_simple_kernelPfS_S_mmm --------------------------
	.section	.text._Z19mmult_simple_kernelPfS_S_mmm,"ax",@progbits
	.align	128
        .global         _Z19mmult_simple_kernelPfS_S_mmm
        .type           _Z19mmult_simple_kernelPfS_S_mmm,@function
        .size           _Z19mmult_simple_kernelPfS_S_mmm,(.L_x_6 - _Z19mmult_simple_kernelPfS_S_mmm)
        .other          _Z19mmult_simple_kernelPfS_S_mmm,@"STO_CUDA_ENTRY STV_DEFAULT"
_Z19mmult_simple_kernelPfS_S_mmm:
.text._Z19mmult_simple_kernelPfS_S_mmm:
[----:B------:R-:W-:Y:S01]  /*0000*/  LDC R1, c[0x0][0x37c] ;  /* 0x0000df00ff017b82 */ /* 0x000fe20000000800 */
[----:B------:R-:W0:Y:S07]  /*0010*/  S2R R13, SR_TID.Y ;  /* 0x00000000000d7919 */ /* 0x000e2e0000002200 */
[----:B------:R-:W1:Y:S01]  /*0020*/  LDC R0, c[0x0][0x360] ;  /* 0x0000d800ff007b82 */ /* 0x000e620000000800 */
[----:B------:R-:W2:Y:S01]  /*0030*/  LDCU.64 UR6, c[0x0][0x398] ;  /* 0x00007300ff0677ac */ /* 0x000ea20008000a00 */
[----:B------:R-:W1:Y:S06]  /*0040*/  S2R R3, SR_TID.X ;  /* 0x0000000000037919 */ /* 0x000e6c0000002100 */
[----:B------:R-:W0:Y:S08]  /*0050*/  S2UR UR5, SR_CTAID.Y ;  /* 0x00000000000579c3 */ /* 0x000e300000002600 */
[----:B------:R-:W0:Y:S08]  /*0060*/  LDC R12, c[0x0][0x364] ;  /* 0x0000d900ff0c7b82 */ /* 0x000e300000000800 */
[----:B------:R-:W1:Y:S08]  /*0070*/  S2UR UR4, SR_CTAID.X ;  /* 0x00000000000479c3 */ /* 0x000e700000002500 */
[----:B------:R-:W3:Y:S01]  /*0080*/  LDC.64 R10, c[0x0][0x3a8] ;  /* 0x0000ea00ff0a7b82 */ /* 0x000ee20000000a00 */
[----:B0-----:R-:W-:-:S02]  /*0090*/  IMAD R12, R12, UR5, R13 ;  /* 0x000000050c0c7c24 */ /* 0x001fc4000f8e020d */
[----:B-1----:R-:W-:-:S05]  /*00a0*/  IMAD R0, R0, UR4, R3 ;  /* 0x0000000400007c24 */ /* 0x002fca000f8e0203 */
[----:B--2---:R-:W-:Y:S02]  /*00b0*/  ISETP.GE.U32.AND P0, PT, R0, UR6, PT ;  /* 0x0000000600007c0c */ /* 0x004fe4000bf06070 */
[----:B---3--:R-:W-:-:S04]  /*00c0*/  ISETP.GE.U32.AND P1, PT, R12, R10, PT ;  /* 0x0000000a0c00720c */ /* 0x008fc80003f26070 */
[----:B------:R-:W-:-:S04]  /*00d0*/  ISETP.GE.U32.AND.EX P1, PT, RZ, R11, PT, P1 ;  /* 0x0000000bff00720c */ /* 0x000fc80003f26110 */
[----:B------:R-:W-:-:S13]  /*00e0*/  ISETP.GE.U32.OR.EX P0, PT, RZ, UR7, P1, P0 ;  /* 0x00000007ff007c0c */ /* 0x000fda0008f06500 */
[----:B------:R-:W-:Y:S05]  /*00f0*/  @P0 EXIT ;  /* 0x000000000000094d */ /* 0x000fea0003800000 */
[----:B------:R-:W0:Y:S01]  /*0100*/  LDCU.64 UR8, c[0x0][0x3a0] ;  /* 0x00007400ff0877ac */ /* 0x000e220008000a00 */
[----:B------:R-:W-:Y:S01]  /*0110*/  IMAD.MOV.U32 R19, RZ, RZ, RZ ;  /* 0x000000ffff137224 */ /* 0x000fe200078e00ff */
[----:B------:R-:W1:Y:S01]  /*0120*/  LDCU.64 UR10, c[0x0][0x358] ;  /* 0x00006b00ff0a77ac */ /* 0x000e620008000a00 */
[----:B0-----:R-:W-:-:S04]  /*0130*/  UISETP.NE.U32.AND UP0, UPT, UR8, URZ, UPT ;  /* 0x000000ff0800728c */ /* 0x001fc8000bf05070 */
[----:B------:R-:W-:-:S09]  /*0140*/  UISETP.NE.AND.EX UP0, UPT, UR9, URZ, UPT, UP0 ;  /* 0x000000ff0900728c */ /* 0x000fd2000bf05300 */
[----:B-1----:R-:W-:Y:S05]  /*0150*/  BRA.U !UP0, `(.L_x_0) ;  /* 0x0000000908a47547 */ /* 0x002fea000b800000 */
[----:B------:R-:W-:Y:S02]  /*0160*/  UISETP.GE.U32.AND UP1, UPT, UR8, 0x8, UPT ;  /* 0x000000080800788c */ /* 0x000fe4000bf26070 */
[C---:B------:R-:W-:Y:S01]  /*0170*/  IMAD.WIDE.U32 R14, R0.reuse, UR8, RZ ;  /* 0x00000008000e7c25 */ /* 0x040fe2000f8e00ff */
[----:B------:R-:W-:Y:S02]  /*0180*/  ULOP3.LUT UR12, UR8, 0x7, URZ, 0xc0, !UPT ;  /* 0x00000007080c7892 */ /* 0x000fe4000f8ec0ff */
[----:B------:R-:W-:Y:S01]  /*0190*/  UISETP.GE.U32.AND.EX UP1, UPT, UR9, URZ, UPT, UP1 ;  /* 0x000000ff0900728c */ /* 0x000fe2000bf26110 */
[----:B------:R-:W-:Y:S01]  /*01a0*/  IMAD.MOV.U32 R19, RZ, RZ, RZ ;  /* 0x000000ffff137224 */ /* 0x000fe200078e00ff */
[----:B------:R-:W-:Y:S01]  /*01b0*/  UISETP.NE.U32.AND UP0, UPT, UR12, URZ, UPT ;  /* 0x000000ff0c00728c */ /* 0x000fe2000bf05070 */
[----:B------:R-:W-:Y:S01]  /*01c0*/  IMAD R2, R0, UR9, R15 ;  /* 0x0000000900027c24 */ /* 0x000fe2000f8e020f */
[----:B------:R-:W-:Y:S01]  /*01d0*/  UMOV UR4, URZ ;  /* 0x000000ff00047c82 */ /* 0x000fe20008000000 */
[----:B------:R-:W-:Y:S01]  /*01e0*/  UMOV UR5, URZ ;  /* 0x000000ff00057c82 */ /* 0x000fe20008000000 */
[----:B------:R-:W-:-:S03]  /*01f0*/  UISETP.NE.AND.EX UP0, UPT, URZ, URZ, UPT, UP0 ;  /* 0x000000ffff00728c */ /* 0x000fc6000bf05300 */
[----:B------:R-:W-:Y:S08]  /*0200*/  BRA.U !UP1, `(.L_x_1) ;  /* 0x0000000509087547 */ /* 0x000ff0000b800000 */
[----:B------:R-:W0:Y:S01]  /*0210*/  LDCU.64 UR14, c[0x0][0x388] ;  /* 0x00007100ff0e77ac */ /* 0x000e220008000a00 */
[C-C-:B------:R-:W-:Y:S01]  /*0220*/  SHF.L.U64.HI R6, R10.reuse, 0x5, R11.reuse ;  /* 0x000000050a067819 */ /* 0x140fe2000001020b */
[----:B------:R-:W-:Y:S01]  /*0230*/  IMAD.MOV.U32 R19, RZ, RZ, RZ ;  /* 0x000000ffff137224 */ /* 0x000fe200078e00ff */
[C---:B------:R-:W-:Y:S01]  /*0240*/  SHF.L.U64.HI R8, R10.reuse, 0x2, R11 ;  /* 0x000000020a087819 */ /* 0x040fe2000001020b */
[----:B------:R-:W1:Y:S01]  /*0250*/  LDCU.64 UR6, c[0x0][0x390] ;  /* 0x00007200ff0677ac */ /* 0x000e620008000a00 */
[----:B------:R-:W-:Y:S01]  /*0260*/  SHF.L.U32 R5, R10, 0x2, RZ ;  /* 0x000000020a057819 */ /* 0x000fe200000006ff */
[----:B------:R-:W2:Y:S01]  /*0270*/  LDCU UR5, c[0x0][0x3a4] ;  /* 0x00007480ff0577ac */ /* 0x000ea20008000800 */
[----:B------:R-:W-:Y:S01]  /*0280*/  ULOP3.LUT UR4, UR8, 0xfffffff8, URZ, 0xc0, !UPT ;  /* 0xfffffff808047892 */ /* 0x000fe2000f8ec0ff */
[----:B0-----:R-:W-:-:S04]  /*0290*/  LEA R7, P1, R14, UR14, 0x2 ;  /* 0x0000000e0e077c11 */ /* 0x001fc8000f8210ff */
[----:B------:R-:W-:Y:S02]  /*02a0*/  LEA.HI.X R17, R14, UR15, R2, 0x2, P1 ;  /* 0x0000000f0e117c11 */ /* 0x000fe400088f1402 */
[----:B------:R-:W-:Y:S02]  /*02b0*/  IADD3 R7, P1, PT, R7, 0x10, RZ ;  /* 0x0000001007077810 */ /* 0x000fe40007f3e0ff */
[C---:B-1----:R-:W-:Y:S01]  /*02c0*/  LEA R4, P0, R12.reuse, UR6, 0x2 ;  /* 0x000000060c047c11 */ /* 0x042fe2000f8010ff */
[----:B------:R-:W-:Y:S02]  /*02d0*/  UMOV UR6, UR4 ;  /* 0x0000000400067c82 */ /* 0x000fe40008000000 */
[----:B------:R-:W-:Y:S01]  /*02e0*/  IMAD.X R17, RZ, RZ, R17, P1 ;  /* 0x000000ffff117224 */ /* 0x000fe200008e0611 */
[----:B------:R-:W-:Y:S01]  /*02f0*/  LEA.HI.X R3, R12, UR7, RZ, 0x2, P0 ;  /* 0x000000070c037c11 */ /* 0x000fe200080f14ff */
[----:B--2---:R-:W-:-:S08]  /*0300*/  UMOV UR7, UR5 ;  /* 0x0000000500077c82 */ /* 0x004fd00008000000 */
.L_x_2:
[----:B------:R-:W-:Y:S01]  /*0310*/  MOV R22, R4 ;  /* 0x0000000400167202 */ /* 0x000fe20000000f00 */
[----:B------:R-:W-:Y:S01]  /*0320*/  IMAD.MOV.U32 R23, RZ, RZ, R3 ;  /* 0x000000ffff177224 */ /* 0x000fe200078e0003 */
[----:B------:R-:W-:Y:S01]  /*0330*/  IADD3 R24, P0, PT, R4, R5, RZ ;  /* 0x0000000504187210 */ /* 0x000fe20007f1e0ff */
[----:B------:R-:W-:-:S03]  /*0340*/  IMAD.MOV.U32 R16, RZ, RZ, R7 ;  /* 0x000000ffff107224 */ /* 0x000fc600078e0007 */
[----:B------:R-:W2:Y:S01]  /*0350*/  LDG.E R22, desc[UR10][R22.64] ;  /* 0x0000000a16167981 */ /* 0x000ea2000c1e1900 */
[----:B------:R-:W-:Y:S01]  /*0360*/  IMAD.X R25, R3, 0x1, R8, P0 ;  /* 0x0000000103197824 */ /* 0x000fe200000e0608 */
[----:B------:R-:W-:Y:S02]  /*0370*/  IADD3 R26, P0, PT, R24, R5, RZ ;  /* 0x00000005181a7210 */ /* 0x000fe40007f1e0ff */
[----:B------:R-:W3:Y:S04]  /*0380*/  LDG.E R28, desc[UR10][R16.64+-0x8] ;  /* 0xfffff80a101c7981 */ /* 0x000ee8000c1e1900 */
[----:B------:R-:W4:Y:S04]  /*0390*/  LDG.E R29, desc[UR10][R16.64+0x8] ;  /* 0x0000080a101d7981 */ /* 0x000f28000c1e1900 */
[----:B------:R-:W2:Y:S01]  /*03a0*/  LDG.E R23, desc[UR10][R16.64+-0x10] ;  /* 0xfffff00a10177981 */ /* 0x000ea2000c1e1900 */
[----:B------:R-:W-:-:S03]  /*03b0*/  IADD3.X R27, PT, PT, R25, R8, RZ, P0, !PT ;  /* 0x00000008191b7210 */ /* 0x000fc600007fe4ff */
[----:B------:R-:W5:Y:S04]  /*03c0*/  LDG.E R7, desc[UR10][R24.64] ;  /* 0x0000000a18077981 */ /* 0x000f68000c1e1900 */
[----:B------:R-:W3:Y:S04]  /*03d0*/  LDG.E R9, desc[UR10][R26.64] ;  /* 0x0000000a1a097981 */ /* 0x000ee8000c1e1900 */
[----:B------:R-:W5:Y:S01]  /*03e0*/  LDG.E R24, desc[UR10][R16.64+-0xc] ;  /* 0xfffff40a10187981 */ /* 0x000f62000c1e1900 */
[----:B------:R-:W-:-:S05]  /*03f0*/  IADD3 R20, P0, PT, R26, R5, RZ ;  /* 0x000000051a147210 */ /* 0x000fca0007f1e0ff */
[----:B------:R-:W-:Y:S01]  /*0400*/  IMAD.X R21, R27, 0x1, R8, P0 ;  /* 0x000000011b157824 */ /* 0x000fe200000e0608 */
[----:B------:R-:W-:-:S04]  /*0410*/  IADD3 R18, P0, PT, R20, R5, RZ ;  /* 0x0000000514127210 */ /* 0x000fc80007f1e0ff */
[----:B------:R-:W4:Y:S01]  /*0420*/  LDG.E R20, desc[UR10][R20.64] ;  /* 0x0000000a14147981 */ /* 0x000f22000c1e1900 */
[----:B--2---:R-:W-:Y:S01]  /*0430*/  FFMA R23, R23, R22, R19 ;  /* 0x0000001617177223 */ /* 0x004fe20000000013 */
[----:B------:R-:W-:Y:S01]  /*0440*/  IMAD.X R19, R21, 0x1, R8, P0 ;  /* 0x0000000115137824 */ /* 0x000fe200000e0608 */
[----:B------:R-:W-:Y:S01]  /*0450*/  IADD3 R22, P0, PT, R18, R5, RZ ;  /* 0x0000000512167210 */ /* 0x000fe20007f1e0ff */
[----:B------:R-:W2:Y:S04]  /*0460*/  LDG.E R21, desc[UR10][R16.64+0x4] ;  /* 0x0000040a10157981 */ /* 0x000ea8000c1e1900 */
[----:B------:R-:W2:Y:S01]  /*0470*/  LDG.E R18, desc[UR10][R18.64] ;  /* 0x0000000a12127981 */ /* 0x000ea2000c1e1900 */
[----:B-----5:R-:W-:Y:S01]  /*0480*/  FFMA R25, R24, R7, R23 ;  /* 0x0000000718197223 */ /* 0x020fe20000000017 */
[----:B------:R-:W-:-:S02]  /*0490*/  IADD3.X R23, PT, PT, R19, R8, RZ, P0, !PT ;  /* 0x0000000813177210 */ /* 0x000fc400007fe4ff */
[----:B------:R-:W4:Y:S01]  /*04a0*/  LDG.E R7, desc[UR10][R16.64+-0x4] ;  /* 0xfffffc0a10077981 */ /* 0x000f22000c1e1900 */
[----:B------:R-:W-:Y:S01]  /*04b0*/  IADD3 R24, P0, PT, R22, R5, RZ ;  /* 0x0000000516187210 */ /* 0x000fe20007f1e0ff */
[----:B---3--:R-:W-:Y:S02]  /*04c0*/  FFMA R28, R28, R9, R25 ;  /* 0x000000091c1c7223 */ /* 0x008fe40000000019 */
[----:B------:R-:W2:Y:S02]  /*04d0*/  LDG.E R9, desc[UR10][R16.64] ;  /* 0x0000000a10097981 */ /* 0x000ea4000c1e1900 */
[--C-:B------:R-:W-:Y:S01]  /*04e0*/  IMAD.X R25, R23, 0x1, R8.reuse, P0 ;  /* 0x0000000117197824 */ /* 0x100fe200000e0608 */
[----:B------:R-:W-:Y:S01]  /*04f0*/  IADD3 R26, P0, PT, R24, R5, RZ ;  /* 0x00000005181a7210 */ /* 0x000fe20007f1e0ff */
[----:B------:R-:W3:Y:S04]  /*0500*/  LDG.E R22, desc[UR10][R22.64] ;  /* 0x0000000a16167981 */ /* 0x000ee8000c1e1900 */
[----:B------:R-:W-:Y:S01]  /*0510*/  IMAD.X R27, R25, 0x1, R8, P0 ;  /* 0x00000001191b7824 */ /* 0x000fe200000e0608 */
[----:B------:R-:W5:Y:S04]  /*0520*/  LDG.E R24, desc[UR10][R24.64] ;  /* 0x0000000a18187981 */ /* 0x000f68000c1e1900 */
[----:B------:R-:W5:Y:S04]  /*0530*/  LDG.E R26, desc[UR10][R26.64] ;  /* 0x0000000a1a1a7981 */ /* 0x000f68000c1e1900 */
[----:B------:R0:W5:Y:S01]  /*0540*/  LDG.E R19, desc[UR10][R16.64+0xc] ;  /* 0x00000c0a10137981 */ /* 0x000162000c1e1900 */
[----:B------:R-:W-:-:S04]  /*0550*/  UIADD3 UR6, UP1, UPT, UR6, -0x8, URZ ;  /* 0xfffffff806067890 */ /* 0x000fc8000ff3e0ff */
[----:B------:R-:W-:Y:S02]  /*0560*/  UIADD3.X UR7, UPT, UPT, UR7, -0x1, URZ, UP1, !UPT ;  /* 0xffffffff07077890 */ /* 0x000fe40008ffe4ff */
[----:B------:R-:W-:-:S04]  /*0570*/  UISETP.NE.U32.AND UP1, UPT, UR6, URZ, UPT ;  /* 0x000000ff0600728c */ /* 0x000fc8000bf25070 */
[----:B------:R-:W-:Y:S01]  /*0580*/  UISETP.NE.AND.EX UP1, UPT, UR7, URZ, UPT, UP1 ;  /* 0x000000ff0700728c */ /* 0x000fe2000bf25310 */
[----:B------:R-:W-:-:S05]  /*0590*/  LEA R4, P0, R10, R4, 0x5 ;  /* 0x000000040a047211 */ /* 0x000fca00078028ff */
[----:B------:R-:W-:Y:S02]  /*05a0*/  IMAD.X R3, R3, 0x1, R6, P0 ;  /* 0x0000000103037824 */ /* 0x000fe400000e0606 */
[----:B----4-:R-:W-:-:S04]  /*05b0*/  FFMA R20, R7, R20, R28 ;  /* 0x0000001407147223 */ /* 0x010fc8000000001c */
[----:B--2---:R-:W-:-:S04]  /*05c0*/  FFMA R18, R9, R18, R20 ;  /* 0x0000001209127223 */ /* 0x004fc80000000014 */
[----:B---3--:R-:W-:Y:S01]  /*05d0*/  FFMA R18, R21, R22, R18 ;  /* 0x0000001615127223 */ /* 0x008fe20000000012 */
[----:B------:R-:W-:-:S03]  /*05e0*/  IADD3 R7, P1, PT, R16, 0x20, RZ ;  /* 0x0000002010077810 */ /* 0x000fc60007f3e0ff */
[----:B-----5:R-:W-:Y:S01]  /*05f0*/  FFMA R18, R29, R24, R18 ;  /* 0x000000181d127223 */ /* 0x020fe20000000012 */
[----:B0-----:R-:W-:-:S03]  /*0600*/  IADD3.X R17, PT, PT, RZ, R17, RZ, P1, !PT ;  /* 0x00000011ff117210 */ /* 0x001fc60000ffe4ff */
[----:B------:R-:W-:Y:S01]  /*0610*/  FFMA R19, R19, R26, R18 ;  /* 0x0000001a13137223 */ /* 0x000fe20000000012 */
[----:B------:R-:W-:Y:S06]  /*0620*/  BRA.U UP1, `(.L_x_2) ;  /* 0xfffffffd01387547 */ /* 0x000fec000b83ffff */
.L_x_1:
[----:B------:R-:W-:Y:S05]  /*0630*/  BRA.U !UP0, `(.L_x_0) ;  /* 0x00000005086c7547 */ /* 0x000fea000b800000 */
[----:B------:R-:W-:Y:S02]  /*0640*/  UISETP.GE.U32.AND UP1, UPT, UR12, 0x4, UPT ;  /* 0x000000040c00788c */ /* 0x000fe4000bf26070 */
[----:B------:R-:W-:Y:S02]  /*0650*/  ULOP3.LUT UR7, UR8, 0x3, URZ, 0xc0, !UPT ;  /* 0x0000000308077892 */ /* 0x000fe4000f8ec0ff */
[----:B------:R-:W-:Y:S02]  /*0660*/  UISETP.GE.U32.AND.EX UP1, UPT, URZ, URZ, UPT, UP1 ;  /* 0x000000ffff00728c */ /* 0x000fe4000bf26110 */
[----:B------:R-:W-:-:S04]  /*0670*/  UISETP.NE.U32.AND UP0, UPT, UR7, URZ, UPT ;  /* 0x000000ff0700728c */ /* 0x000fc8000bf05070 */
[----:B------:R-:W-:-:S03]  /*0680*/  UISETP.NE.AND.EX UP0, UPT, URZ, URZ, UPT, UP0 ;  /* 0x000000ffff00728c */ /* 0x000fc6000bf05300 */
[----:B------:R-:W-:Y:S08]  /*0690*/  BRA.U !UP1, `(.L_x_3) ;  /* 0x0000000109907547 */ /* 0x000ff0000b800000 */
[----:B------:R-:W0:Y:S01]  /*06a0*/  LDCU.64 UR14, c[0x0][0x390] ;  /* 0x00007200ff0e77ac */ /* 0x000e220008000a00 */
[C---:B------:R-:W-:Y:S02]  /*06b0*/  IMAD R6, R10.reuse, UR5, RZ ;  /* 0x000000050a067c24 */ /* 0x040fe4000f8e02ff */
[----:B------:R-:W-:Y:S01]  /*06c0*/  IMAD.MOV.U32 R13, RZ, RZ, RZ ;  /* 0x000000ffff0d7224 */ /* 0x000fe200078e00ff */
[----:B------:R-:W1:Y:S01]  /*06d0*/  LDCU.64 UR12, c[0x0][0x388] ;  /* 0x00007100ff0c77ac */ /* 0x000e620008000a00 */
[----:B------:R-:W-:Y:S02]  /*06e0*/  IMAD R3, R11, UR4, R6 ;  /* 0x000000040b037c24 */ /* 0x000fe4000f8e0206 */
[----:B------:R-:W-:-:S04]  /*06f0*/  IMAD.WIDE.U32 R4, R10, UR4, R12 ;  /* 0x000000040a047c25 */ /* 0x000fc8000f8e000c */
[----:B------:R-:W-:Y:S01]  /*0700*/  IMAD.WIDE.U32 R8, R10, 0x4, RZ ;  /* 0x000000040a087825 */ /* 0x000fe200078e00ff */
[----:B------:R-:W-:Y:S02]  /*0710*/  IADD3 R3, PT, PT, R5, R3, RZ ;  /* 0x0000000305037210 */ /* 0x000fe40007ffe0ff */
[----:B------:R-:W-:Y:S02]  /*0720*/  IADD3 R5, P0, PT, R14, UR4, RZ ;  /* 0x000000040e057c10 */ /* 0x000fe4000ff1e0ff */
[----:B0-----:R-:W-:Y:S02]  /*0730*/  LEA R20, P1, R4, UR14, 0x2 ;  /* 0x0000000e04147c11 */ /* 0x001fe4000f8210ff */
[----:B------:R-:W-:Y:S02]  /*0740*/  IADD3.X R6, PT, PT, R2, UR5, RZ, P0, !PT ;  /* 0x0000000502067c10 */ /* 0x000fe400087fe4ff */
[----:B------:R-:W-:Y:S01]  /*0750*/  LEA.HI.X R21, R4, UR15, R3, 0x2, P1 ;  /* 0x0000000f04157c11 */ /* 0x000fe200088f1403 */
[----:B------:R-:W-:Y:S01]  /*0760*/  IMAD.SHL.U32 R3, R11, 0x4, RZ ;  /* 0x000000040b037824 */ /* 0x000fe200078e00ff */
[----:B-1----:R-:W-:-:S02]  /*0770*/  LEA R4, P1, R5, UR12, 0x2 ;  /* 0x0000000c05047c11 */ /* 0x002fc4000f8210ff */
[-C--:B------:R-:W-:Y:S01]  /*0780*/  IADD3 R16, P0, PT, R20, R8.reuse, RZ ;  /* 0x0000000814107210 */ /* 0x080fe20007f1e0ff */
[----:B------:R-:W-:Y:S01]  /*0790*/  IMAD.IADD R9, R9, 0x1, R3 ;  /* 0x0000000109097824 */ /* 0x000fe200078e0203 */
[----:B------:R-:W-:Y:S01]  /*07a0*/  LEA.HI.X R5, R5, UR13, R6, 0x2, P1 ;  /* 0x0000000d05057c11 */ /* 0x000fe200088f1406 */
[----:B------:R-:W2:Y:S01]  /*07b0*/  LDG.E R18, desc[UR10][R20.64] ;  /* 0x0000000a14127981 */ /* 0x000ea2000c1e1900 */
[-C--:B------:R-:W-:Y:S02]  /*07c0*/  IADD3 R6, P1, PT, R16, R8.reuse, RZ ;  /* 0x0000000810067210 */ /* 0x080fe40007f3e0ff */
[----:B------:R-:W-:Y:S01]  /*07d0*/  IADD3.X R17, PT, PT, R9, R21, RZ, P0, !PT ;  /* 0x0000001509117210 */ /* 0x000fe200007fe4ff */
[----:B------:R-:W2:Y:S01]  /*07e0*/  LDG.E R22, desc[UR10][R4.64] ;  /* 0x0000000a04167981 */ /* 0x000ea2000c1e1900 */
[----:B------:R-:W-:-:S03]  /*07f0*/  IADD3 R8, P0, PT, R6, R8, RZ ;  /* 0x0000000806087210 */ /* 0x000fc60007f1e0ff */
[--C-:B------:R-:W-:Y:S01]  /*0800*/  IMAD.X R7, R17, 0x1, R9.reuse, P1 ;  /* 0x0000000111077824 */ /* 0x100fe200008e0609 */
[----:B------:R-:W3:Y:S04]  /*0810*/  LDG.E R16, desc[UR10][R16.64] ;  /* 0x0000000a10107981 */ /* 0x000ee8000c1e1900 */
[----:B------:R-:W3:Y:S01]  /*0820*/  LDG.E R3, desc[UR10][R4.64+0x4] ;  /* 0x0000040a04037981 */ /* 0x000ee2000c1e1900 */
[----:B------:R-:W-:-:S03]  /*0830*/  IMAD.X R9, R7, 0x1, R9, P0 ;  /* 0x0000000107097824 */ /* 0x000fc600000e0609 */
[----:B------:R-:W4:Y:S04]  /*0840*/  LDG.E R6, desc[UR10][R6.64] ;  /* 0x0000000a06067981 */ /* 0x000f28000c1e1900 */
[----:B------:R-:W4:Y:S04]  /*0850*/  LDG.E R24, desc[UR10][R4.64+0x8] ;  /* 0x0000080a04187981 */ /* 0x000f28000c1e1900 */
[----:B------:R-:W5:Y:S04]  /*0860*/  LDG.E R26, desc[UR10][R4.64+0xc] ;  /* 0x00000c0a041a7981 */ /* 0x000f68000c1e1900 */
[----:B------:R-:W5:Y:S01]  /*0870*/  LDG.E R8, desc[UR10][R8.64] ;  /* 0x0000000a08087981 */ /* 0x000f62000c1e1900 */
[----:B------:R-:W-:-:S04]  /*0880*/  UIADD3 UR4, UP1, UPT, UR4, 0x4, URZ ;  /* 0x0000000404047890 */ /* 0x000fc8000ff3e0ff */
[----:B------:R-:W-:Y:S01]  /*0890*/  UIADD3.X UR5, UPT, UPT, URZ, UR5, URZ, UP1, !UPT ;  /* 0x00000005ff057290 */ /* 0x000fe20008ffe4ff */
[----:B--2---:R-:W-:-:S04]  /*08a0*/  FFMA R18, R22, R18, R19 ;  /* 0x0000001216127223 */ /* 0x004fc80000000013 */
[----:B---3--:R-:W-:-:S04]  /*08b0*/  FFMA R3, R3, R16, R18 ;  /* 0x0000001003037223 */ /* 0x008fc80000000012 */
[----:B----4-:R-:W-:-:S04]  /*08c0*/  FFMA R3, R24, R6, R3 ;  /* 0x0000000618037223 */ /* 0x010fc80000000003 */
[----:B-----5:R-:W-:-:S07]  /*08d0*/  FFMA R19, R26, R8, R3 ;  /* 0x000000081a137223 */ /* 0x020fce0000000003 */
.L_x_3:
[----:B------:R-:W-:Y:S05]  /*08e0*/  BRA.U !UP0, `(.L_x_0) ;  /* 0x0000000108c07547 */ /* 0x000fea000b800000 */
[----:B------:R-:W-:Y:S02]  /*08f0*/  UISETP.NE.U32.AND UP1, UPT, UR7, 0x1, UPT ;  /* 0x000000010700788c */ /* 0x000fe4000bf25070 */
[----:B------:R-:W-:Y:S02]  /*0900*/  ULOP3.LUT UR6, UR8, 0x1, URZ, 0xc0, !UPT ;  /* 0x0000000108067892 */ /* 0x000fe4000f8ec0ff */
[----:B------:R-:W-:Y:S02]  /*0910*/  UISETP.NE.AND.EX UP1, UPT, URZ, URZ, UPT, UP1 ;  /* 0x000000ffff00728c */ /* 0x000fe4000bf25310 */
[----:B------:R-:W-:-:S04]  /*0920*/  UISETP.NE.U32.AND UP0, UPT, UR6, 0x1, UPT ;  /* 0x000000010600788c */ /* 0x000fc8000bf05070 */
[----:B------:R-:W-:-:S03]  /*0930*/  UISETP.NE.U32.AND.EX UP0, UPT, URZ, URZ, UPT, UP0 ;  /* 0x000000ffff00728c */ /* 0x000fc6000bf05100 */
[----:B------:R-:W-:Y:S08]  /*0940*/  BRA.U !UP1, `(.L_x_4) ;  /* 0x0000000109607547 */ /* 0x000ff0000b800000 */
[----:B------:R-:W0:Y:S01]  /*0950*/  LDCU.64 UR6, c[0x0][0x388] ;  /* 0x00007100ff0677ac */ /* 0x000e220008000a00 */
[----:B------:R-:W-:Y:S01]  /*0960*/  MOV R4, R12 ;  /* 0x0000000c00047202 */ /* 0x000fe20000000f00 */
[----:B------:R-:W-:Y:S01]  /*0970*/  IMAD.MOV.U32 R5, RZ, RZ, RZ ;  /* 0x000000ffff057224 */ /* 0x000fe200078e00ff */
[----:B------:R-:W-:Y:S01]  /*0980*/  IADD3 R3, P0, PT, R14, UR4, RZ ;  /* 0x000000040e037c10 */ /* 0x000fe2000ff1e0ff */
[----:B------:R-:W1:Y:S01]  /*0990*/  LDCU.64 UR8, c[0x0][0x390] ;  /* 0x00007200ff0877ac */ /* 0x000e620008000a00 */
[C---:B------:R-:W-:Y:S02]  /*09a0*/  IMAD R8, R10.reuse, UR5, RZ ;  /* 0x000000050a087c24 */ /* 0x040fe4000f8e02ff */
[----:B------:R-:W-:Y:S01]  /*09b0*/  IMAD.WIDE.U32 R6, R10, UR4, R4 ;  /* 0x000000040a067c25 */ /* 0x000fe2000f8e0004 */
[----:B------:R-:W-:-:S03]  /*09c0*/  IADD3.X R16, PT, PT, R2, UR5, RZ, P0, !PT ;  /* 0x0000000502107c10 */ /* 0x000fc600087fe4ff */
[----:B------:R-:W-:-:S04]  /*09d0*/  IMAD R5, R11, UR4, R8 ;  /* 0x000000040b057c24 */ /* 0x000fc8000f8e0208 */
[----:B------:R-:W-:Y:S01]  /*09e0*/  IMAD.IADD R7, R7, 0x1, R5 ;  /* 0x0000000107077824 */ /* 0x000fe200078e0205 */
[C---:B0-----:R-:W-:Y:S02]  /*09f0*/  LEA R4, P0, R3.reuse, UR6, 0x2 ;  /* 0x0000000603047c11 */ /* 0x041fe4000f8010ff */
[C---:B-1----:R-:W-:Y:S02]  /*0a00*/  LEA R8, P1, R6.reuse, UR8, 0x2 ;  /* 0x0000000806087c11 */ /* 0x042fe4000f8210ff */
[----:B------:R-:W-:Y:S02]  /*0a10*/  LEA.HI.X R5, R3, UR7, R16, 0x2, P0 ;  /* 0x0000000703057c11 */ /* 0x000fe400080f1410 */
[----:B------:R-:W-:Y:S02]  /*0a20*/  LEA.HI.X R9, R6, UR9, R7, 0x2, P1 ;  /* 0x0000000906097c11 */ /* 0x000fe400088f1407 */
[C---:B------:R-:W-:Y:S01]  /*0a30*/  LEA R6, P0, R10.reuse, R8, 0x2 ;  /* 0x000000080a067211 */ /* 0x040fe200078010ff */
[----:B------:R-:W2:Y:S03]  /*0a40*/  LDG.E R16, desc[UR10][R4.64] ;  /* 0x0000000a04107981 */ /* 0x000ea6000c1e1900 */
[----:B------:R-:W-:Y:S01]  /*0a50*/  LEA.HI.X R7, R10, R9, R11, 0x2, P0 ;  /* 0x000000090a077211 */ /* 0x000fe200000f140b */
[----:B------:R-:W2:Y:S04]  /*0a60*/  LDG.E R8, desc[UR10][R8.64] ;  /* 0x0000000a08087981 */ /* 0x000ea8000c1e1900 */
[----:B------:R-:W3:Y:S04]  /*0a70*/  LDG.E R18, desc[UR10][R4.64+0x4] ;  /* 0x0000040a04127981 */ /* 0x000ee8000c1e1900 */
[----:B------:R-:W3:Y:S01]  /*0a80*/  LDG.E R6, desc[UR10][R6.64] ;  /* 0x0000000a06067981 */ /* 0x000ee2000c1e1900 */
[----:B------:R-:W-:-:S04]  /*0a90*/  UIADD3 UR4, UP1, UPT, UR4, 0x2, URZ ;  /* 0x0000000204047890 */ /* 0x000fc8000ff3e0ff */
[----:B------:R-:W-:Y:S01]  /*0aa0*/  UIADD3.X UR5, UPT, UPT, URZ, UR5, URZ, UP1, !UPT ;  /* 0x00000005ff057290 */ /* 0x000fe20008ffe4ff */
[----:B--2---:R-:W-:-:S04]  /*0ab0*/  FFMA R19, R16, R8, R19 ;  /* 0x0000000810137223 */ /* 0x004fc80000000013 */
[----:B---3--:R-:W-:-:S07]  /*0ac0*/  FFMA R19, R18, R6, R19 ;  /* 0x0000000612137223 */ /* 0x008fce0000000013 */
.L_x_4:
[----:B------:R-:W-:Y:S05]  /*0ad0*/  BRA.U UP0, `(.L_x_0) ;  /* 0x0000000100447547 */ /* 0x000fea000b800000 */
[----:B------:R-:W0:Y:S01]  /*0ae0*/  LDCU.64 UR6, c[0x0][0x388] ;  /* 0x00007100ff0677ac */ /* 0x000e220008000a00 */
[----:B------:R-:W-:Y:S01]  /*0af0*/  MOV R4, R12 ;  /* 0x0000000c00047202 */ /* 0x000fe20000000f00 */
[----:B------:R-:W-:Y:S01]  /*0b00*/  IMAD R6, R10, UR5, RZ ;  /* 0x000000050a067c24 */ /* 0x000fe2000f8e02ff */
[----:B------:R-:W-:Y:S01]  /*0b10*/  IADD3 R14, P0, PT, R14, UR4, RZ ;  /* 0x000000040e0e7c10 */ /* 0x000fe2000ff1e0ff */
[----:B------:R-:W1:Y:S01]  /*0b20*/  LDCU.64 UR8, c[0x0][0x390] ;  /* 0x00007200ff0877ac */ /* 0x000e620008000a00 */
[----:B------:R-:W-:Y:S02]  /*0b30*/  IMAD.MOV.U32 R5, RZ, RZ, RZ ;  /* 0x000000ffff057224 */ /* 0x000fe400078e00ff */
[----:B------:R-:W-:Y:S01]  /*0b40*/  IMAD R7, R11, UR4, R6 ;  /* 0x000000040b077c24 */ /* 0x000fe2000f8e0206 */
[----:B------:R-:W-:Y:S01]  /*0b50*/  IADD3.X R3, PT, PT, R2, UR5, RZ, P0, !PT ;  /* 0x0000000502037c10 */ /* 0x000fe200087fe4ff */
[----:B------:R-:W-:-:S04]  /*0b60*/  IMAD.WIDE.U32 R4, R10, UR4, R4 ;  /* 0x000000040a047c25 */ /* 0x000fc8000f8e0004 */
[----:B------:R-:W-:Y:S01]  /*0b70*/  IMAD.IADD R5, R5, 0x1, R7 ;  /* 0x0000000105057824 */ /* 0x000fe200078e0207 */
[----:B0-----:R-:W-:Y:S02]  /*0b80*/  LEA R2, P0, R14, UR6, 0x2 ;  /* 0x000000060e027c11 */ /* 0x001fe4000f8010ff */
[----:B-1----:R-:W-:Y:S02]  /*0b90*/  LEA R6, P1, R4, UR8, 0x2 ;  /* 0x0000000804067c11 */ /* 0x002fe4000f8210ff */
[----:B------:R-:W-:Y:S02]  /*0ba0*/  LEA.HI.X R3, R14, UR7, R3, 0x2, P0 ;  /* 0x000000070e037c11 */ /* 0x000fe400080f1403 */
[----:B------:R-:W-:-:S03]  /*0bb0*/  LEA.HI.X R7, R4, UR9, R5, 0x2, P1 ;  /* 0x0000000904077c11 */ /* 0x000fc600088f1405 */
[----:B------:R-:W2:Y:S04]  /*0bc0*/  LDG.E R2, desc[UR10][R2.64] ;  /* 0x0000000a02027981 */ /* 0x000ea8000c1e1900 */
[----:B------:R-:W2:Y:S02]  /*0bd0*/  LDG.E R6, desc[UR10][R6.64] ;  /* 0x0000000a06067981 */ /* 0x000ea4000c1e1900 */
[----:B--2---:R-:W-:-:S07]  /*0be0*/  FFMA R19, R2, R6, R19 ;  /* 0x0000000602137223 */ /* 0x004fce0000000013 */
.L_x_0:
[----:B------:R-:W0:Y:S01]  /*0bf0*/  LDCU.64 UR4, c[0x0][0x380] ;  /* 0x00007000ff0477ac */ /* 0x000e220008000a00 */
[----:B------:R-:W-:Y:S01]  /*0c00*/  MOV R2, R12 ;  /* 0x0000000c00027202 */ /* 0x000fe20000000f00 */
[----:B------:R-:W-:-:S04]  /*0c10*/  IMAD.MOV.U32 R3, RZ, RZ, RZ ;  /* 0x000000ffff037224 */ /* 0x000fc800078e00ff */
[----:B------:R-:W-:-:S04]  /*0c20*/  IMAD.WIDE.U32 R2, R0, R10, R2 ;  /* 0x0000000a00027225 */ /* 0x000fc800078e0002 */
[----:B------:R-:W-:Y:S01]  /*0c30*/  IMAD R11, R0, R11, R3 ;  /* 0x0000000b000b7224 */ /* 0x000fe200078e0203 */
[----:B0-----:R-:W-:-:S04]  /*0c40*/  LEA R4, P0, R2, UR4, 0x2 ;  /* 0x0000000402047c11 */ /* 0x001fc8000f8010ff */
[----:B------:R-:W-:-:S05]  /*0c50*/  LEA.HI.X R5, R2, UR5, R11, 0x2, P0 ;  /* 0x0000000502057c11 */ /* 0x000fca00080f140b */
[----:B------:R-:W-:Y:S01]  /*0c60*/  STG.E desc[UR10][R4.64], R19 ;  /* 0x0000001304007986 */ /* 0x000fe2000c10190a */
[----:B------:R-:W-:Y:S05]  /*0c70*/  EXIT ;  /* 0x000000000000794d */ /* 0x000fea0003800000 */
.L_x_5:
[----:B------:R-:W-:-:S00]  /*0c80*/  BRA `(.L_x_5) ;  /* 0xfffffffc00fc7947 */ /* 0x000fc0000383ffff */
[----:B------:R-:W-:-:S00]  /*0c90*/  NOP ;  /* 0x0000000000007918 */ /* 0x000fc00000000000 */
        /* <DEDUP_REMOVED lines=14> */
.L_x_6:


//--------------------- .nv.shared.reserved.0     --------------------------
	.section	.nv.shared.reserved.0,"aw",@nobits
	.weak		__nv_reservedSMEM_offset_0_alias
	.size		__nv_reservedSMEM_offset_0_alias, 0, 64
	.other		__nv_reservedSMEM_offset_0_alias,@"STO_CUDA_RESERVED_SHARED STV_DEFAULT"
__nv_reservedSMEM_offset_0_alias:
	.zero		0
	.zero		64


//--------------------- .nv.constant0._Z19mmult_simple_kernelPfS_S_mmm --------------------------
	.section	.nv.constant0._Z19mmult_simple_kernelPfS_S_mmm,"a",@progbits
	.sectionflags	@""
	.align	4
.nv.constant0._Z19mmult_simple_kernelPfS_S_mmm:
	.zero		944


//--------------------- SYMBOLS --------------------------

	.type		.nv.reservedSmem.offset0,@object
	.size		.nv.reservedSmem.offset0,0x4
